	.headerflags	@"EF_CUDA_TEXMODE_UNIFIED EF_CUDA_64BIT_ADDRESS EF_CUDA_ACCELERATORS EF_CUDA_SM90 EF_CUDA_VIRTUAL_SM(EF_CUDA_SM90)"
	.elftype	@"ET_EXEC"


//--------------------- .nv.info                  --------------------------
	.section	.nv.info,"",@"SHT_CUDA_INFO"
	.align	4


	//----- nvinfo : EIATTR_REGCOUNT
	.align		4
        /*0000*/ 	.byte	0x04, 0x2f
        /*0002*/ 	.short	(.L_1 - .L_0)
	.align		4
.L_0:
        /*0004*/ 	.word	index@(triton_poi_fused__unsafe_index_add_47)
        /*0008*/ 	.word	0x00000018


	//----- nvinfo : EIATTR_MIN_STACK_SIZE
	.align		4
.L_1:
        /*000c*/ 	.byte	0x04, 0x12
        /*000e*/ 	.short	(.L_3 - .L_2)
	.align		4
.L_2:
        /*0010*/ 	.word	index@(triton_poi_fused__unsafe_index_add_47)
        /*0014*/ 	.word	0x00000000


	//----- nvinfo : EIATTR_FRAME_SIZE
	.align		4
.L_3:
        /*0018*/ 	.byte	0x04, 0x11
        /*001a*/ 	.short	(.L_5 - .L_4)
	.align		4
.L_4:
        /*001c*/ 	.word	index@(triton_poi_fused__unsafe_index_add_47)
        /*0020*/ 	.word	0x00000000


	//----- nvinfo : EIATTR_MIN_STACK_SIZE
	.align		4
.L_5:
        /*0024*/ 	.byte	0x04, 0x12
        /*0026*/ 	.short	(.L_7 - .L_6)
	.align		4
.L_6:
        /*0028*/ 	.word	index@(triton_poi_fused__unsafe_index_add_47)
        /*002c*/ 	.word	0x00000000
.L_7:


//--------------------- .nv.info.triton_poi_fused__unsafe_index_add_47 --------------------------
	.section	.nv.info.triton_poi_fused__unsafe_index_add_47,"",@"SHT_CUDA_INFO"
	.sectionflags	@""
	.align	4


	//----- nvinfo : EIATTR_CUDA_API_VERSION
	.align		4
        /*0000*/ 	.byte	0x04, 0x37
        /*0002*/ 	.short	(.L_9 - .L_8)
.L_8:
        /*0004*/ 	.word	0x0000007c


	//----- nvinfo : EIATTR_KPARAM_INFO
	.align		4
.L_9:
        /*0008*/ 	.byte	0x04, 0x17
        /*000a*/ 	.short	(.L_11 - .L_10)
.L_10:
        /*000c*/ 	.word	0x00000000
        /*0010*/ 	.short	0x0005
        /*0012*/ 	.short	0x0028
        /*0014*/ 	.byte	0x00, 0xf0, 0x11, 0x00


	//----- nvinfo : EIATTR_KPARAM_INFO
	.align		4
.L_11:
        /*0018*/ 	.byte	0x04, 0x17
        /*001a*/ 	.short	(.L_13 - .L_12)
.L_12:
        /*001c*/ 	.word	0x00000000
        /*0020*/ 	.short	0x0004
        /*0022*/ 	.short	0x0020
        /*0024*/ 	.byte	0x00, 0xf4, 0x21, 0x00


	//----- nvinfo : EIATTR_KPARAM_INFO
	.align		4
.L_13:
        /*0028*/ 	.byte	0x04, 0x17
        /*002a*/ 	.short	(.L_15 - .L_14)
.L_14:
        /*002c*/ 	.word	0x00000000
        /*0030*/ 	.short	0x0003
        /*0032*/ 	.short	0x0018
        /*0034*/ 	.byte	0x00, 0xf4, 0x21, 0x00


	//----- nvinfo : EIATTR_KPARAM_INFO
	.align		4
.L_15:
        /*0038*/ 	.byte	0x04, 0x17
        /*003a*/ 	.short	(.L_17 - .L_16)
.L_16:
        /*003c*/ 	.word	0x00000000
        /*0040*/ 	.short	0x0002
        /*0042*/ 	.short	0x0010
        /*0044*/ 	.byte	0x00, 0xf4, 0x21, 0x00


	//----- nvinfo : EIATTR_KPARAM_INFO
	.align		4
.L_17:
        /*0048*/ 	.byte	0x04, 0x17
        /*004a*/ 	.short	(.L_19 - .L_18)
.L_18:
        /*004c*/ 	.word	0x00000000
        /*0050*/ 	.short	0x0001
        /*0052*/ 	.short	0x0008
        /*0054*/ 	.byte	0x00, 0xf4, 0x21, 0x00


	//----- nvinfo : EIATTR_KPARAM_INFO
	.align		4
.L_19:
        /*0058*/ 	.byte	0x04, 0x17
        /*005a*/ 	.short	(.L_21 - .L_20)
.L_20:
        /*005c*/ 	.word	0x00000000
        /*0060*/ 	.short	0x0000
        /*0062*/ 	.short	0x0000
        /*0064*/ 	.byte	0x00, 0xf4, 0x21, 0x00


	//----- nvinfo : EIATTR_SPARSE_MMA_MASK
	.align		4
.L_21:
        /*0068*/ 	.byte	0x03, 0x50
        /*006a*/ 	.short	0x0000


	//----- nvinfo : EIATTR_MAXREG_COUNT
	.align		4
        /*006c*/ 	.byte	0x03, 0x1b
        /*006e*/ 	.short	0x00ff


	//----- nvinfo : EIATTR_EXIT_INSTR_OFFSETS
	.align		4
        /*0070*/ 	.byte	0x04, 0x1c
        /*0072*/ 	.short	(.L_23 - .L_22)


	//   ....[0]....
.L_22:
        /*0074*/ 	.word	0x00000510


	//----- nvinfo : EIATTR_REQNTID
	.align		4
.L_23:
        /*0078*/ 	.byte	0x04, 0x10
        /*007a*/ 	.short	(.L_25 - .L_24)
.L_24:
        /*007c*/ 	.word	0x00000100
        /*0080*/ 	.word	0x00000001
        /*0084*/ 	.word	0x00000001


	//----- nvinfo : EIATTR_CBANK_PARAM_SIZE
	.align		4
.L_25:
        /*0088*/ 	.byte	0x03, 0x19
        /*008a*/ 	.short	0x002c


	//----- nvinfo : EIATTR_PARAM_CBANK
	.align		4
        /*008c*/ 	.byte	0x04, 0x0a
        /*008e*/ 	.short	(.L_27 - .L_26)
	.align		4
.L_26:
        /*0090*/ 	.word	index@(.nv.constant0.triton_poi_fused__unsafe_index_add_47)
        /*0094*/ 	.short	0x0210
        /*0096*/ 	.short	0x002c


	//----- nvinfo : EIATTR_SW_WAR
	.align		4
.L_27:
        /*0098*/ 	.byte	0x04, 0x36
        /*009a*/ 	.short	(.L_29 - .L_28)
.L_28:
        /*009c*/ 	.word	0x00000008
.L_29:


//--------------------- .nv.callgraph             --------------------------
	.section	.nv.callgraph,"",@"SHT_CUDA_CALLGRAPH"
	.align	4
	.sectionentsize	8
	.align		4
        /*0000*/ 	.word	0x00000000
	.align		4
        /*0004*/ 	.word	0xffffffff
	.align		4
        /*0008*/ 	.word	0x00000000
	.align		4
        /*000c*/ 	.word	0xfffffffe
	.align		4
        /*0010*/ 	.word	0x00000000
	.align		4
        /*0014*/ 	.word	0xfffffffd
	.align		4
        /*0018*/ 	.word	0x00000000
	.align		4
        /*001c*/ 	.word	0xfffffffc


//--------------------- .text.triton_poi_fused__unsafe_index_add_47 --------------------------
	.section	.text.triton_poi_fused__unsafe_index_add_47,"ax",@progbits
	.align	128
        .global         triton_poi_fused__unsafe_index_add_47
        .type           triton_poi_fused__unsafe_index_add_47,@function
        .size           triton_poi_fused__unsafe_index_add_47,(.L_x_1 - triton_poi_fused__unsafe_index_add_47)
        .other          triton_poi_fused__unsafe_index_add_47,@"STO_CUDA_ENTRY STV_DEFAULT"
triton_poi_fused__unsafe_index_add_47:
.text.triton_poi_fused__unsafe_index_add_47:
[----:B------:R-:W-:Y:S01]  /*0000*/  LDC R1, c[0x0][0x28] ;  /* 0x00000a00ff017b82 */ /* 0x000fe20000000800 */
[----:B------:R-:W1:Y:S07]  /*0010*/  S2R R0, SR_TID.X ;  /* 0x0000000000007919 */ /* 0x000e6e0000002100 */
[----:B------:R-:W2:Y:S01]  /*0020*/  LDC.64 R4, c[0x0][0x210] ;  /* 0x00008400ff047b82 */ /* 0x000ea20000000a00 */
[----:B------:R-:W-:Y:S01]  /*0030*/  ULDC.64 UR4, c[0x0][0x208] ;  /* 0x0000820000047ab9 */ /* 0x000fe20000000a00 */
[----:B------:R-:W-:Y:S01]  /*0040*/  ULDC.64 UR8, c[0x0][0x220] ;  /* 0x0000880000087ab9 */ /* 0x000fe20000000a00 */
[----:B------:R-:W3:Y:S01]  /*0050*/  S2R R11, SR_CTAID.X ;  /* 0x00000000000b7919 */ /* 0x000ee20000002500 */
[----:B------:R-:W-:Y:S01]  /*0060*/  ULDC.64 UR6, c[0x0][0x218] ;  /* 0x0000860000067ab9 */ /* 0x000fe20000000a00 */
[----:B-1----:R-:W-:-:S05]  /*0070*/  IMAD.SHL.U32 R0, R0, 0x2, RZ ;  /* 0x0000000200007824 */ /* 0x002fca00078e00ff */
[----:B------:R-:W-:-:S05]  /*0080*/  LOP3.LUT R0, R0, 0x1fe, RZ, 0xc0, !PT ;  /* 0x000001fe00007812 */ /* 0x000fca00078ec0ff */
[----:B---3--:R-:W-:-:S05]  /*0090*/  IMAD R0, R11, 0x200, R0 ;  /* 0x000002000b007824 */ /* 0x008fca00078e0200 */
[----:B------:R-:W-:-:S04]  /*00a0*/  SHF.R.S32.HI R3, RZ, 0x1f, R0 ;  /* 0x0000001fff037819 */ /* 0x000fc80000011400 */
[----:B------:R-:W-:-:S04]  /*00b0*/  LEA.HI R3, R3, R0, RZ, 0x3 ;  /* 0x0000000003037211 */ /* 0x000fc800078f18ff */
[----:B------:R-:W-:Y:S02]  /*00c0*/  SHF.R.S32.HI R2, RZ, 0x3, R3 ;  /* 0x00000003ff027819 */ /* 0x000fe40000011403 */
[----:B------:R-:W-:Y:S02]  /*00d0*/  LOP3.LUT R9, R3, 0xfffffff8, RZ, 0xc0, !PT ;  /* 0xfffffff803097812 */ /* 0x000fe400078ec0ff */
[----:B------:R-:W-:-:S03]  /*00e0*/  LEA.HI R6, R2, R2, RZ, 0x3 ;  /* 0x0000000202067211 */ /* 0x000fc600078f18ff */
[----:B------:R-:W-:Y:S01]  /*00f0*/  IMAD.IADD R9, R0, 0x1, -R9 ;  /* 0x0000000100097824 */ /* 0x000fe200078e0a09 */
[----:B------:R-:W-:-:S05]  /*0100*/  LOP3.LUT R7, R6, 0xfffffff8, RZ, 0xc0, !PT ;  /* 0xfffffff806077812 */ /* 0x000fca00078ec0ff */
[----:B------:R-:W-:-:S04]  /*0110*/  IMAD.IADD R3, R2, 0x1, -R7 ;  /* 0x0000000102037824 */ /* 0x000fc800078e0a07 */
[----:B--2---:R-:W-:-:S04]  /*0120*/  IMAD.WIDE R2, R3, 0x8, R4 ;  /* 0x0000000803027825 */ /* 0x004fc800078e0204 */
[----:B------:R-:W-:Y:S02]  /*0130*/  IMAD.WIDE R4, R9, 0x8, R4 ;  /* 0x0000000809047825 */ /* 0x000fe400078e0204 */
[----:B------:R-:W2:Y:S04]  /*0140*/  LDG.E.EL.64 R2, desc[UR4][R2.64] ;  /* 0x0000000402027981 */ /* 0x000ea8000c2e1b00 */
[----:B------:R-:W3:Y:S01]  /*0150*/  LDG.E.EL.128 R4, desc[UR4][R4.64] ;  /* 0x0000000404047981 */ /* 0x000ee2000c2e1d00 */
[----:B------:R-:W-:-:S04]  /*0160*/  SHF.R.S32.HI R9, RZ, 0x16, R11 ;  /* 0x00000016ff097819 */ /* 0x000fc8000001140b */
[----:B------:R-:W-:-:S04]  /*0170*/  SGXT R9, R9, 0x1 ;  /* 0x000000010909781a */ /* 0x000fc80000000200 */
[----:B------:R-:W-:Y:S02]  /*0180*/  LEA.HI R9, R9, R0, RZ, 0x6 ;  /* 0x0000000009097211 */ /* 0x000fe400078f30ff */
[----:B--2---:R-:W-:-:S04]  /*0190*/  SHF.R.U32.HI R13, RZ, 0x1d, R3 ;  /* 0x0000001dff0d7819 */ /* 0x004fc80000011603 */
[----:B------:R-:W-:Y:S02]  /*01a0*/  LOP3.LUT R13, R13, 0x4, RZ, 0xc0, !PT ;  /* 0x000000040d0d7812 */ /* 0x000fe400078ec0ff */
[----:B---3--:R-:W-:Y:S02]  /*01b0*/  SHF.R.U32.HI R8, RZ, 0x1d, R5 ;  /* 0x0000001dff087819 */ /* 0x008fe40000011605 */
[----:B------:R-:W-:Y:S02]  /*01c0*/  SHF.R.U32.HI R15, RZ, 0x1d, R7 ;  /* 0x0000001dff0f7819 */ /* 0x000fe40000011607 */
[----:B------:R-:W-:Y:S02]  /*01d0*/  IADD3 R12, P0, R2, R13, RZ ;  /* 0x0000000d020c7210 */ /* 0x000fe40007f1e0ff */
[----:B------:R-:W-:Y:S02]  /*01e0*/  LOP3.LUT R11, R8, 0x4, RZ, 0xc0, !PT ;  /* 0x00000004080b7812 */ /* 0x000fe400078ec0ff */
[----:B------:R-:W-:Y:S01]  /*01f0*/  LOP3.LUT R15, R15, 0x4, RZ, 0xc0, !PT ;  /* 0x000000040f0f7812 */ /* 0x000fe200078ec0ff */
[----:B------:R-:W-:Y:S01]  /*0200*/  IMAD.X R19, RZ, RZ, R3, P0 ;  /* 0x000000ffff137224 */ /* 0x000fe200000e0603 */
[----:B------:R-:W-:Y:S01]  /*0210*/  IADD3 R14, P1, R4, R11, RZ ;  /* 0x0000000b040e7210 */ /* 0x000fe20007f3e0ff */
[----:B------:R-:W1:Y:S01]  /*0220*/  LDC.64 R2, c[0x0][0x228] ;  /* 0x00008a00ff027b82 */ /* 0x000e620000000a00 */
[----:B------:R-:W-:Y:S01]  /*0230*/  IADD3 R15, P2, R6, R15, RZ ;  /* 0x0000000f060f7210 */ /* 0x000fe20007f5e0ff */
[----:B------:R-:W-:Y:S01]  /*0240*/  IMAD.SHL.U32 R18, R12, 0x10, RZ ;  /* 0x000000100c127824 */ /* 0x000fe200078e00ff */
[----:B------:R-:W-:Y:S01]  /*0250*/  SHF.R.S32.HI R11, RZ, 0x6, R9 ;  /* 0x00000006ff0b7819 */ /* 0x000fe20000011409 */
[----:B------:R-:W-:Y:S01]  /*0260*/  IMAD.X R17, RZ, RZ, R5, P1 ;  /* 0x000000ffff117224 */ /* 0x000fe200008e0605 */
[----:B------:R-:W-:Y:S01]  /*0270*/  SHF.R.S32.HI R4, RZ, 0x1f, R9 ;  /* 0x0000001fff047819 */ /* 0x000fe20000011409 */
[----:B------:R-:W-:Y:S01]  /*0280*/  IMAD.X R16, RZ, RZ, R7, P2 ;  /* 0x000000ffff107224 */ /* 0x000fe200010e0607 */
[----:B------:R-:W-:Y:S01]  /*0290*/  LEA R8, P2, R14, UR8, 0xd ;  /* 0x000000080e087c11 */ /* 0x000fe2000f8468ff */
[----:B------:R-:W-:Y:S01]  /*02a0*/  IMAD.SHL.U32 R21, R12, 0x8000, RZ ;  /* 0x000080000c157824 */ /* 0x000fe200078e00ff */
[----:B------:R-:W-:-:S02]  /*02b0*/  LEA R6, P3, R15, UR8, 0xd ;  /* 0x000000080f067c11 */ /* 0x000fc4000f8668ff */
[----:B------:R-:W-:Y:S02]  /*02c0*/  LEA R13, P0, R14, UR6, 0x2 ;  /* 0x000000060e0d7c11 */ /* 0x000fe4000f8010ff */
[C---:B------:R-:W-:Y:S02]  /*02d0*/  LEA R5, P1, R15.reuse, UR6, 0x2 ;  /* 0x000000060f057c11 */ /* 0x040fe4000f8210ff */
[----:B------:R-:W-:Y:S02]  /*02e0*/  LEA.HI R4, R4, R11, RZ, 0x9 ;  /* 0x0000000b04047211 */ /* 0x000fe400078f48ff */
[C-C-:B------:R-:W-:Y:S02]  /*02f0*/  LEA.HI.X R9, R14.reuse, UR9, R17.reuse, 0xd, P2 ;  /* 0x000000090e097c11 */ /* 0x140fe400090f6c11 */
[----:B------:R-:W-:Y:S02]  /*0300*/  LEA.HI.X R7, R15, UR9, R16, 0xd, P3 ;  /* 0x000000090f077c11 */ /* 0x000fe400098f6c10 */
[----:B------:R-:W-:Y:S01]  /*0310*/  LEA.HI.X R10, R14, UR7, R17, 0x2, P0 ;  /* 0x000000070e0a7c11 */ /* 0x000fe200080f1411 */
[----:B------:R-:W-:Y:S01]  /*0320*/  IMAD.WIDE R8, R11, 0x4, R8 ;  /* 0x000000040b087825 */ /* 0x000fe200078e0208 */
[----:B------:R-:W-:-:S02]  /*0330*/  LEA.HI.X R14, R15, UR7, R16, 0x2, P1 ;  /* 0x000000070f0e7c11 */ /* 0x000fc400088f1410 */
[----:B------:R-:W-:Y:S02]  /*0340*/  LOP3.LUT R16, R4, 0xfffffe00, RZ, 0xc0, !PT ;  /* 0xfffffe0004107812 */ /* 0x000fe400078ec0ff */
[C-C-:B------:R-:W-:Y:S02]  /*0350*/  SHF.L.U64.HI R17, R12.reuse, 0x4, R19.reuse ;  /* 0x000000040c117819 */ /* 0x140fe40000010213 */
[----:B------:R-:W-:Y:S01]  /*0360*/  SHF.L.U64.HI R15, R12, 0xf, R19 ;  /* 0x0000000f0c0f7819 */ /* 0x000fe20000010213 */
[C---:B------:R-:W-:Y:S01]  /*0370*/  IMAD.IADD R19, R11.reuse, 0x1, -R16 ;  /* 0x000000010b137824 */ /* 0x040fe200078e0a10 */
[----:B------:R-:W-:Y:S01]  /*0380*/  IADD3 R4, P0, R18, R13, RZ ;  /* 0x0000000d12047210 */ /* 0x000fe20007f1e0ff */
[----:B------:R-:W-:Y:S01]  /*0390*/  IMAD.WIDE R12, R11, 0x4, R6 ;  /* 0x000000040b0c7825 */ /* 0x000fe200078e0206 */
[----:B------:R-:W-:Y:S02]  /*03a0*/  IADD3 R6, P1, R5, R18, RZ ;  /* 0x0000001205067210 */ /* 0x000fe40007f3e0ff */
[----:B------:R-:W-:Y:S01]  /*03b0*/  IADD3 R8, P2, R8, R21, RZ ;  /* 0x0000001508087210 */ /* 0x000fe20007f5e0ff */
[----:B------:R-:W-:Y:S01]  /*03c0*/  IMAD.X R5, R17, 0x1, R10, P0 ;  /* 0x0000000111057824 */ /* 0x000fe200000e060a */
[----:B------:R-:W-:Y:S01]  /*03d0*/  IADD3 R10, P0, R12, R21, RZ ;  /* 0x000000150c0a7210 */ /* 0x000fe20007f1e0ff */
[----:B------:R-:W-:-:S02]  /*03e0*/  IMAD.X R7, R14, 0x1, R17, P1 ;  /* 0x000000010e077824 */ /* 0x000fc400008e0611 */
[----:B------:R-:W-:Y:S02]  /*03f0*/  IMAD.SHL.U32 R17, R11, 0x10, RZ ;  /* 0x000000100b117824 */ /* 0x000fe400078e00ff */
[--C-:B------:R-:W-:Y:S02]  /*0400*/  IMAD.X R9, R9, 0x1, R15.reuse, P2 ;  /* 0x0000000109097824 */ /* 0x100fe400010e060f */
[----:B------:R-:W-:Y:S02]  /*0410*/  IMAD.X R11, R13, 0x1, R15, P0 ;  /* 0x000000010d0b7824 */ /* 0x000fe400000e060f */
[----:B-1----:R-:W-:Y:S01]  /*0420*/  IMAD.WIDE R2, R19, 0x4, R2 ;  /* 0x0000000413027825 */ /* 0x002fe200078e0202 */
[----:B------:R-:W1:Y:S01]  /*0430*/  LDC.64 R12, c[0x0][0x230] ;  /* 0x00008c00ff0c7b82 */ /* 0x000e620000000a00 */
[----:B------:R-:W2:Y:S02]  /*0440*/  LDG.E.EL R9, desc[UR4][R8.64] ;  /* 0x0000000408097981 */ /* 0x000ea4000c2e1900 */
[----:B------:R-:W-:-:S02]  /*0450*/  IMAD.WIDE R4, R17, 0x4, R4 ;  /* 0x0000000411047825 */ /* 0x000fc400078e0204 */
[----:B------:R-:W2:Y:S02]  /*0460*/  LDG.E.EL R2, desc[UR4][R2.64] ;  /* 0x0000000402027981 */ /* 0x000ea4000c2e1900 */
[----:B------:R-:W-:Y:S02]  /*0470*/  IMAD.WIDE R6, R17, 0x4, R6 ;  /* 0x0000000411067825 */ /* 0x000fe400078e0206 */
[----:B------:R-:W3:Y:S04]  /*0480*/  LDG.E.EL R11, desc[UR4][R10.64] ;  /* 0x000000040a0b7981 */ /* 0x000ee8000c2e1900 */
[----:B------:R-:W4:Y:S04]  /*0490*/  LDG.E.EL R4, desc[UR4][R4.64] ;  /* 0x0000000404047981 */ /* 0x000f28000c2e1900 */
[----:B------:R-:W5:Y:S01]  /*04a0*/  LDG.E.EL R6, desc[UR4][R6.64] ;  /* 0x0000000406067981 */ /* 0x000f62000c2e1900 */
[----:B-1----:R-:W-:-:S04]  /*04b0*/  IMAD.WIDE R12, R0, 0x4, R12 ;  /* 0x00000004000c7825 */ /* 0x002fc800078e020c */
[C---:B--2---:R-:W-:Y:S01]  /*04c0*/  FADD R15, R2.reuse, R9 ;  /* 0x00000009020f7221 */ /* 0x044fe20000000000 */
[----:B---3--:R-:W-:-:S03]  /*04d0*/  FADD R17, R2, R11 ;  /* 0x0000000b02117221 */ /* 0x008fc60000000000 */
[----:B----4-:R-:W-:Y:S01]  /*04e0*/  FADD R16, R4, R15 ;  /* 0x0000000f04107221 */ /* 0x010fe20000000000 */
[----:B-----5:R-:W-:-:S05]  /*04f0*/  FADD R17, R6, R17 ;  /* 0x0000001106117221 */ /* 0x020fca0000000000 */
[----:B------:R-:W-:Y:S01]  /*0500*/  STG.E.64 desc[UR4][R12.64], R16 ;  /* 0x000000100c007986 */ /* 0x000fe2000c101b04 */
[----:B------:R-:W-:Y:S05]  /*0510*/  EXIT ;  /* 0x000000000000794d */ /* 0x000fea0003800000 */
.L_x_0:
[----:B------:R-:W-:-:S00]  /*0520*/  BRA `(.L_x_0) ;  /* 0xfffffffc00fc7947 */ /* 0x000fc0000383ffff */
[----:B------:R-:W-:-:S00]  /*0530*/  NOP ;  /* 0x0000000000007918 */ /* 0x000fc00000000000 */
        /* <DEDUP_REMOVED lines=12> */
.L_x_1:


//--------------------- .nv.constant0.triton_poi_fused__unsafe_index_add_47 --------------------------
	.section	.nv.constant0.triton_poi_fused__unsafe_index_add_47,"a",@progbits
	.sectionflags	@""
	.align	4
.nv.constant0.triton_poi_fused__unsafe_index_add_47:
	.zero		572
